//
// Generated by NVIDIA NVVM Compiler
//
// Compiler Build ID: CL-36424714
// Cuda compilation tools, release 13.0, V13.0.88
// Based on NVVM 20.0.0
//

.version 9.0
.target sm_100
.address_size 64

	// .globl	default_function_kernel
// _ZZ25default_function_kernel_2E11ph_5_shared has been demoted

.visible .entry default_function_kernel(
	.param .u64 .ptr .align 1 default_function_kernel_param_0,
	.param .u64 .ptr .align 1 default_function_kernel_param_1
)
.maxntid 32
{
	.reg .b32 	%r<5>;
	.reg .b32 	%f<3>;
	.reg .b64 	%rd<8>;

	ld.param.u64 	%rd1, [default_function_kernel_param_0];
	ld.param.u64 	%rd2, [default_function_kernel_param_1];
	cvta.to.global.u64 	%rd3, %rd1;
	cvta.to.global.u64 	%rd4, %rd2;
	mov.u32 	%r1, %ctaid.x;
	shl.b32 	%r2, %r1, 5;
	mov.u32 	%r3, %tid.x;
	or.b32  	%r4, %r2, %r3;
	mul.wide.u32 	%rd5, %r4, 4;
	add.s64 	%rd6, %rd4, %rd5;
	ld.global.nc.f32 	%f1, [%rd6];
	cvt.rpi.f32.f32 	%f2, %f1;
	add.s64 	%rd7, %rd3, %rd5;
	st.global.f32 	[%rd7], %f2;
	ret;

}
	// .globl	default_function_kernel_1
.visible .entry default_function_kernel_1(
	.param .u64 .ptr .align 1 default_function_kernel_1_param_0,
	.param .u64 .ptr .align 1 default_function_kernel_1_param_1
)
.maxntid 16
{
	.reg .b32 	%r<5>;
	.reg .b32 	%f<4>;
	.reg .b64 	%rd<8>;

	ld.param.u64 	%rd1, [default_function_kernel_1_param_0];
	ld.param.u64 	%rd2, [default_function_kernel_1_param_1];
	cvta.to.global.u64 	%rd3, %rd1;
	cvta.to.global.u64 	%rd4, %rd2;
	mov.u32 	%r1, %ctaid.x;
	shl.b32 	%r2, %r1, 4;
	mov.u32 	%r3, %tid.x;
	or.b32  	%r4, %r2, %r3;
	mul.wide.u32 	%rd5, %r4, 4;
	add.s64 	%rd6, %rd4, %rd5;
	ld.global.nc.f32 	%f1, [%rd6];
	abs.f32 	%f2, %f1;
	add.f32 	%f3, %f1, %f2;
	add.s64 	%rd7, %rd3, %rd5;
	st.global.f32 	[%rd7], %f3;
	ret;

}
	// .globl	default_function_kernel_2
.visible .entry default_function_kernel_2(
	.param .u64 .ptr .align 1 default_function_kernel_2_param_0,
	.param .u64 .ptr .align 1 default_function_kernel_2_param_1,
	.param .u64 .ptr .align 1 default_function_kernel_2_param_2
)
.maxntid 50
{
	.reg .pred 	%p<7>;
	.reg .b16 	%rs<13>;
	.reg .b32 	%r<19>;
	.reg .b32 	%f<53>;
	.reg .b64 	%rd<17>;
	// demoted variable
	.shared .align 4 .b8 _ZZ25default_function_kernel_2E11ph_5_shared[320];
	ld.param.u64 	%rd3, [default_function_kernel_2_param_0];
	ld.param.u64 	%rd4, [default_function_kernel_2_param_1];
	ld.param.u64 	%rd5, [default_function_kernel_2_param_2];
	cvta.to.global.u64 	%rd6, %rd5;
	mov.u32 	%r1, %tid.x;
	cvt.u16.u32 	%rs1, %r1;
	mul.lo.s16 	%rs2, %rs1, 26;
	shr.u16 	%rs3, %rs2, 8;
	mad.lo.s16 	%rs4, %rs3, 10, %rs1;
	bar.sync 	0;
	cvt.u32.u16 	%r4, %rs4;
	mul.wide.u32 	%rd7, %r4, 4;
	add.s64 	%rd1, %rd6, %rd7;
	ld.global.nc.f32 	%f5, [%rd1];
	shl.b32 	%r5, %r1, 2;
	mov.u32 	%r6, _ZZ25default_function_kernel_2E11ph_5_shared;
	add.s32 	%r2, %r6, %r5;
	st.shared.f32 	[%r2], %f5;
	setp.gt.u32 	%p1, %r1, 29;
	@%p1 bra 	$L__BB2_2;
	ld.global.nc.f32 	%f6, [%rd1+400];
	st.shared.f32 	[%r2+200], %f6;
$L__BB2_2:
	setp.gt.u32 	%p2, %r1, 24;
	setp.gt.u32 	%p3, %r1, 29;
	bar.sync 	0;
	setp.lt.u32 	%p4, %r1, 25;
	add.s32 	%r7, %r1, 231;
	selp.b32 	%r8, %r1, %r7, %p4;
	cvt.u16.u32 	%rs5, %r8;
	and.b16  	%rs6, %rs5, 255;
	mul.lo.s16 	%rs7, %rs6, 205;
	shr.u16 	%rs8, %rs7, 8;
	cvt.u64.u16 	%rd8, %rs8;
	and.b64  	%rd9, %rd8, 252;
	selp.b64 	%rd10, 80, 0, %p2;
	add.s64 	%rd11, %rd10, %rd9;
	cvta.to.global.u64 	%rd12, %rd4;
	shl.b64 	%rd13, %rd11, 2;
	add.s64 	%rd2, %rd12, %rd13;
	ld.global.nc.f32 	%f7, [%rd2];
	mul.lo.s16 	%rs9, %rs1, 52;
	shr.u16 	%rs10, %rs9, 8;
	mul.lo.s16 	%rs11, %rs10, 5;
	sub.s16 	%rs12, %rs1, %rs11;
	cvt.u32.u16 	%r9, %rs12;
	and.b32  	%r10, %r9, 255;
	selp.b32 	%r11, 40, 0, %p2;
	or.b32  	%r12, %r11, %r10;
	shl.b32 	%r13, %r12, 2;
	add.s32 	%r3, %r6, %r13;
	ld.shared.f32 	%f8, [%r3];
	fma.rn.f32 	%f9, %f7, %f8, 0f00000000;
	ld.global.nc.f32 	%f10, [%rd2+80];
	ld.shared.f32 	%f11, [%r3+40];
	fma.rn.f32 	%f12, %f10, %f11, 0f00000000;
	ld.global.nc.f32 	%f13, [%rd2+4];
	ld.shared.f32 	%f14, [%r3+20];
	fma.rn.f32 	%f1, %f13, %f14, %f9;
	ld.global.nc.f32 	%f15, [%rd2+84];
	ld.shared.f32 	%f16, [%r3+60];
	fma.rn.f32 	%f2, %f15, %f16, %f12;
	ld.global.nc.f32 	%f17, [%rd2+160];
	ld.shared.f32 	%f18, [%r3+80];
	fma.rn.f32 	%f19, %f17, %f18, 0f00000000;
	ld.global.nc.f32 	%f20, [%rd2+240];
	ld.shared.f32 	%f21, [%r3+120];
	fma.rn.f32 	%f22, %f20, %f21, 0f00000000;
	ld.global.nc.f32 	%f23, [%rd2+164];
	ld.shared.f32 	%f24, [%r3+100];
	fma.rn.f32 	%f3, %f23, %f24, %f19;
	ld.global.nc.f32 	%f25, [%rd2+244];
	ld.shared.f32 	%f26, [%r3+140];
	fma.rn.f32 	%f4, %f25, %f26, %f22;
	bar.sync 	0;
	ld.global.nc.f32 	%f27, [%rd1+40];
	st.shared.f32 	[%r2], %f27;
	@%p3 bra 	$L__BB2_4;
	ld.global.nc.f32 	%f28, [%rd1+440];
	st.shared.f32 	[%r2+200], %f28;
$L__BB2_4:
	setp.lt.u32 	%p5, %r1, 25;
	setp.gt.u32 	%p6, %r1, 24;
	bar.sync 	0;
	ld.global.nc.f32 	%f29, [%rd2+8];
	ld.shared.f32 	%f30, [%r3];
	fma.rn.f32 	%f31, %f29, %f30, %f1;
	ld.global.nc.f32 	%f32, [%rd2+88];
	ld.shared.f32 	%f33, [%r3+40];
	fma.rn.f32 	%f34, %f32, %f33, %f2;
	ld.global.nc.f32 	%f35, [%rd2+12];
	ld.shared.f32 	%f36, [%r3+20];
	fma.rn.f32 	%f37, %f35, %f36, %f31;
	ld.global.nc.f32 	%f38, [%rd2+92];
	ld.shared.f32 	%f39, [%r3+60];
	fma.rn.f32 	%f40, %f38, %f39, %f34;
	ld.global.nc.f32 	%f41, [%rd2+168];
	ld.shared.f32 	%f42, [%r3+80];
	fma.rn.f32 	%f43, %f41, %f42, %f3;
	ld.global.nc.f32 	%f44, [%rd2+248];
	ld.shared.f32 	%f45, [%r3+120];
	fma.rn.f32 	%f46, %f44, %f45, %f4;
	ld.global.nc.f32 	%f47, [%rd2+172];
	ld.shared.f32 	%f48, [%r3+100];
	fma.rn.f32 	%f49, %f47, %f48, %f43;
	ld.global.nc.f32 	%f50, [%rd2+252];
	ld.shared.f32 	%f51, [%r3+140];
	fma.rn.f32 	%f52, %f50, %f51, %f46;
	selp.b32 	%r15, 100, 0, %p6;
	add.s32 	%r16, %r1, -25;
	selp.b32 	%r17, %r1, %r16, %p5;
	add.s32 	%r18, %r17, %r15;
	cvta.to.global.u64 	%rd14, %rd3;
	mul.wide.u32 	%rd15, %r18, 4;
	add.s64 	%rd16, %rd14, %rd15;
	st.global.f32 	[%rd16], %f37;
	st.global.f32 	[%rd16+100], %f40;
	st.global.f32 	[%rd16+200], %f49;
	st.global.f32 	[%rd16+300], %f52;
	ret;

}


// ===== COMPILED SASS (sm_100) =====

	.target	sm_100

	.elftype	@"ET_EXEC"


//--------------------- .note.nv.tkinfo           --------------------------
	.section	.note.nv.tkinfo,"",@"SHT_NOTE"
	.sectionflags	@"SHF_NOTE_NV_TKINFO"
	.tkinfo
        /*0018*/ 	.word	0x00000002
        /*0030*/ 	.string	""
        /*0030*/ 	.string	"ptxas"
        /*0030*/ 	.string	"Cuda compilation tools, release 13.0, V13.0.88"
        /*0030*/ 	.string	"Build cuda_13.0.r13.0/compiler.36424714_0"
        /*0030*/ 	.string	"-arch sm_100 -m 64 "



//--------------------- .note.nv.cuinfo           --------------------------
	.section	.note.nv.cuinfo,"",@"SHT_NOTE"
	.sectionflags	@"SHF_NOTE_NV_CUINFO"
        /*0018*/ 	.short	0x0002
        /*001a*/ 	.short	0x0064
        /*001c*/ 	.short	0x0082
	.zero		2


//--------------------- .nv.info                  --------------------------
	.section	.nv.info,"",@"SHT_CUDA_INFO"
	.align	4


	//----- nvinfo : EIATTR_REGCOUNT
	.align		4
        /*0000*/ 	.byte	0x04, 0x2f
        /*0002*/ 	.short	(.L_1 - .L_0)
	.align		4
.L_0:
        /*0004*/ 	.word	index@(default_function_kernel)
        /*0008*/ 	.word	0x0000000c


	//----- nvinfo : EIATTR_FRAME_SIZE
	.align		4
.L_1:
        /*000c*/ 	.byte	0x04, 0x11
        /*000e*/ 	.short	(.L_3 - .L_2)
	.align		4
.L_2:
        /*0010*/ 	.word	index@(default_function_kernel)
        /*0014*/ 	.word	0x00000000


	//----- nvinfo : EIATTR_REGCOUNT
	.align		4
.L_3:
        /*0018*/ 	.byte	0x04, 0x2f
        /*001a*/ 	.short	(.L_5 - .L_4)
	.align		4
.L_4:
        /*001c*/ 	.word	index@(default_function_kernel_1)
        /*0020*/ 	.word	0x0000000a


	//----- nvinfo : EIATTR_FRAME_SIZE
	.align		4
.L_5:
        /*0024*/ 	.byte	0x04, 0x11
        /*0026*/ 	.short	(.L_7 - .L_6)
	.align		4
.L_6:
        /*0028*/ 	.word	index@(default_function_kernel_1)
        /*002c*/ 	.word	0x00000000


	//----- nvinfo : EIATTR_REGCOUNT
	.align		4
.L_7:
        /*0030*/ 	.byte	0x04, 0x2f
        /*0032*/ 	.short	(.L_9 - .L_8)
	.align		4
.L_8:
        /*0034*/ 	.word	index@(default_function_kernel_2)
        /*0038*/ 	.word	0x00000020


	//----- nvinfo : EIATTR_FRAME_SIZE
	.align		4
.L_9:
        /*003c*/ 	.byte	0x04, 0x11
        /*003e*/ 	.short	(.L_11 - .L_10)
	.align		4
.L_10:
        /*0040*/ 	.word	index@(default_function_kernel_2)
        /*0044*/ 	.word	0x00000000


	//----- nvinfo : EIATTR_MIN_STACK_SIZE
	.align		4
.L_11:
        /*0048*/ 	.byte	0x04, 0x12
        /*004a*/ 	.short	(.L_13 - .L_12)
	.align		4
.L_12:
        /*004c*/ 	.word	index@(default_function_kernel_2)
        /*0050*/ 	.word	0x00000000


	//----- nvinfo : EIATTR_MIN_STACK_SIZE
	.align		4
.L_13:
        /*0054*/ 	.byte	0x04, 0x12
        /*0056*/ 	.short	(.L_15 - .L_14)
	.align		4
.L_14:
        /*0058*/ 	.word	index@(default_function_kernel_1)
        /*005c*/ 	.word	0x00000000


	//----- nvinfo : EIATTR_MIN_STACK_SIZE
	.align		4
.L_15:
        /*0060*/ 	.byte	0x04, 0x12
        /*0062*/ 	.short	(.L_17 - .L_16)
	.align		4
.L_16:
        /*0064*/ 	.word	index@(default_function_kernel)
        /*0068*/ 	.word	0x00000000
.L_17:


//--------------------- .nv.compat                --------------------------
	.section	.nv.compat,"",@"SHT_CUDA_COMPAT_INFO"
	.align	4
        /*0000*/ 	.byte	0x02, 0x09, 0x00, 0x00, 0x02, 0x02, 0x01, 0x00, 0x02, 0x05, 0x05, 0x00, 0x03, 0x07, 0x01, 0x01
        /*0010*/ 	.byte	0x02, 0x03, 0x00, 0x00, 0x02, 0x06, 0x01, 0x00, 0x04, 0x0b, 0x08, 0x00, 0x09, 0x00, 0x00, 0x00
        /*0020*/ 	.byte	0x00, 0x00, 0x00, 0x00


//--------------------- .nv.info.default_function_kernel_2 --------------------------
	.section	.nv.info.default_function_kernel_2,"",@"SHT_CUDA_INFO"
	.sectionflags	@""
	.align	4


	//----- nvinfo : EIATTR_CUDA_API_VERSION
	.align		4
        /*0000*/ 	.byte	0x04, 0x37
        /*0002*/ 	.short	(.L_19 - .L_18)
.L_18:
        /*0004*/ 	.word	0x00000082


	//----- nvinfo : EIATTR_KPARAM_INFO
	.align		4
.L_19:
        /*0008*/ 	.byte	0x04, 0x17
        /*000a*/ 	.short	(.L_21 - .L_20)
.L_20:
        /*000c*/ 	.word	0x00000000
        /*0010*/ 	.short	0x0002
        /*0012*/ 	.short	0x0010
        /*0014*/ 	.byte	0x00, 0xf5, 0x21, 0x00


	//----- nvinfo : EIATTR_KPARAM_INFO
	.align		4
.L_21:
        /*0018*/ 	.byte	0x04, 0x17
        /*001a*/ 	.short	(.L_23 - .L_22)
.L_22:
        /*001c*/ 	.word	0x00000000
        /*0020*/ 	.short	0x0001
        /*0022*/ 	.short	0x0008
        /*0024*/ 	.byte	0x00, 0xf5, 0x21, 0x00


	//----- nvinfo : EIATTR_KPARAM_INFO
	.align		4
.L_23:
        /*0028*/ 	.byte	0x04, 0x17
        /*002a*/ 	.short	(.L_25 - .L_24)
.L_24:
        /*002c*/ 	.word	0x00000000
        /*0030*/ 	.short	0x0000
        /*0032*/ 	.short	0x0000
        /*0034*/ 	.byte	0x00, 0xf5, 0x21, 0x00


	//----- nvinfo : EIATTR_SPARSE_MMA_MASK
	.align		4
.L_25:
        /*0038*/ 	.byte	0x03, 0x50
        /*003a*/ 	.short	0x0000


	//----- nvinfo : EIATTR_MAXREG_COUNT
	.align		4
        /*003c*/ 	.byte	0x03, 0x1b
        /*003e*/ 	.short	0x00ff


	//----- nvinfo : EIATTR_NUM_BARRIERS
	.align		4
        /*0040*/ 	.byte	0x02, 0x4c
        /*0042*/ 	.byte	0x01
	.zero		1


	//----- nvinfo : EIATTR_MERCURY_ISA_VERSION
	.align		4
        /*0044*/ 	.byte	0x03, 0x5f
        /*0046*/ 	.short	0x0101


	//----- nvinfo : EIATTR_VRC_CTA_INIT_COUNT
	.align		4
        /*0048*/ 	.byte	0x02, 0x4a
	.zero		1
	.zero		1


	//----- nvinfo : EIATTR_EXIT_INSTR_OFFSETS
	.align		4
        /*004c*/ 	.byte	0x04, 0x1c
        /*004e*/ 	.short	(.L_27 - .L_26)


	//   ....[0]....
.L_26:
        /*0050*/ 	.word	0x000006f0


	//----- nvinfo : EIATTR_MAX_THREADS
	.align		4
.L_27:
        /*0054*/ 	.byte	0x04, 0x05
        /*0056*/ 	.short	(.L_29 - .L_28)
.L_28:
        /*0058*/ 	.word	0x00000032
        /*005c*/ 	.word	0x00000001
        /*0060*/ 	.word	0x00000001


	//----- nvinfo : EIATTR_CBANK_PARAM_SIZE
	.align		4
.L_29:
        /*0064*/ 	.byte	0x03, 0x19
        /*0066*/ 	.short	0x0018


	//----- nvinfo : EIATTR_PARAM_CBANK
	.align		4
        /*0068*/ 	.byte	0x04, 0x0a
        /*006a*/ 	.short	(.L_31 - .L_30)
	.align		4
.L_30:
        /*006c*/ 	.word	index@(.nv.constant0.default_function_kernel_2)
        /*0070*/ 	.short	0x0380
        /*0072*/ 	.short	0x0018


	//----- nvinfo : EIATTR_SW_WAR
	.align		4
.L_31:
        /*0074*/ 	.byte	0x04, 0x36
        /*0076*/ 	.short	(.L_33 - .L_32)
.L_32:
        /*0078*/ 	.word	0x00000008
.L_33:


//--------------------- .nv.info.default_function_kernel_1 --------------------------
	.section	.nv.info.default_function_kernel_1,"",@"SHT_CUDA_INFO"
	.sectionflags	@""
	.align	4


	//----- nvinfo : EIATTR_CUDA_API_VERSION
	.align		4
        /*0000*/ 	.byte	0x04, 0x37
        /*0002*/ 	.short	(.L_35 - .L_34)
.L_34:
        /*0004*/ 	.word	0x00000082


	//----- nvinfo : EIATTR_KPARAM_INFO
	.align		4
.L_35:
        /*0008*/ 	.byte	0x04, 0x17
        /*000a*/ 	.short	(.L_37 - .L_36)
.L_36:
        /*000c*/ 	.word	0x00000000
        /*0010*/ 	.short	0x0001
        /*0012*/ 	.short	0x0008
        /*0014*/ 	.byte	0x00, 0xf5, 0x21, 0x00


	//----- nvinfo : EIATTR_KPARAM_INFO
	.align		4
.L_37:
        /*0018*/ 	.byte	0x04, 0x17
        /*001a*/ 	.short	(.L_39 - .L_38)
.L_38:
        /*001c*/ 	.word	0x00000000
        /*0020*/ 	.short	0x0000
        /*0022*/ 	.short	0x0000
        /*0024*/ 	.byte	0x00, 0xf5, 0x21, 0x00


	//----- nvinfo : EIATTR_SPARSE_MMA_MASK
	.align		4
.L_39:
        /*0028*/ 	.byte	0x03, 0x50
        /*002a*/ 	.short	0x0000


	//----- nvinfo : EIATTR_MAXREG_COUNT
	.align		4
        /*002c*/ 	.byte	0x03, 0x1b
        /*002e*/ 	.short	0x00ff


	//----- nvinfo : EIATTR_MERCURY_ISA_VERSION
	.align		4
        /*0030*/ 	.byte	0x03, 0x5f
        /*0032*/ 	.short	0x0101


	//----- nvinfo : EIATTR_VRC_CTA_INIT_COUNT
	.align		4
        /*0034*/ 	.byte	0x02, 0x4a
	.zero		1
	.zero		1


	//----- nvinfo : EIATTR_EXIT_INSTR_OFFSETS
	.align		4
        /*0038*/ 	.byte	0x04, 0x1c
        /*003a*/ 	.short	(.L_41 - .L_40)


	//   ....[0]....
.L_40:
        /*003c*/ 	.word	0x000000d0


	//----- nvinfo : EIATTR_MAX_THREADS
	.align		4
.L_41:
        /*0040*/ 	.byte	0x04, 0x05
        /*0042*/ 	.short	(.L_43 - .L_42)
.L_42:
        /*0044*/ 	.word	0x00000010
        /*0048*/ 	.word	0x00000001
        /*004c*/ 	.word	0x00000001


	//----- nvinfo : EIATTR_CBANK_PARAM_SIZE
	.align		4
.L_43:
        /*0050*/ 	.byte	0x03, 0x19
        /*0052*/ 	.short	0x0010


	//----- nvinfo : EIATTR_PARAM_CBANK
	.align		4
        /*0054*/ 	.byte	0x04, 0x0a
        /*0056*/ 	.short	(.L_45 - .L_44)
	.align		4
.L_44:
        /*0058*/ 	.word	index@(.nv.constant0.default_function_kernel_1)
        /*005c*/ 	.short	0x0380
        /*005e*/ 	.short	0x0010


	//----- nvinfo : EIATTR_SW_WAR
	.align		4
.L_45:
        /*0060*/ 	.byte	0x04, 0x36
        /*0062*/ 	.short	(.L_47 - .L_46)
.L_46:
        /*0064*/ 	.word	0x00000008
.L_47:


//--------------------- .nv.info.default_function_kernel --------------------------
	.section	.nv.info.default_function_kernel,"",@"SHT_CUDA_INFO"
	.sectionflags	@""
	.align	4


	//----- nvinfo : EIATTR_CUDA_API_VERSION
	.align		4
        /*0000*/ 	.byte	0x04, 0x37
        /*0002*/ 	.short	(.L_49 - .L_48)
.L_48:
        /*0004*/ 	.word	0x00000082


	//----- nvinfo : EIATTR_KPARAM_INFO
	.align		4
.L_49:
        /*0008*/ 	.byte	0x04, 0x17
        /*000a*/ 	.short	(.L_51 - .L_50)
.L_50:
        /*000c*/ 	.word	0x00000000
        /*0010*/ 	.short	0x0001
        /*0012*/ 	.short	0x0008
        /*0014*/ 	.byte	0x00, 0xf5, 0x21, 0x00


	//----- nvinfo : EIATTR_KPARAM_INFO
	.align		4
.L_51:
        /*0018*/ 	.byte	0x04, 0x17
        /*001a*/ 	.short	(.L_53 - .L_52)
.L_52:
        /*001c*/ 	.word	0x00000000
        /*0020*/ 	.short	0x0000
        /*0022*/ 	.short	0x0000
        /*0024*/ 	.byte	0x00, 0xf5, 0x21, 0x00


	//----- nvinfo : EIATTR_SPARSE_MMA_MASK
	.align		4
.L_53:
        /*0028*/ 	.byte	0x03, 0x50
        /*002a*/ 	.short	0x0000


	//----- nvinfo : EIATTR_MAXREG_COUNT
	.align		4
        /*002c*/ 	.byte	0x03, 0x1b
        /*002e*/ 	.short	0x00ff


	//----- nvinfo : EIATTR_MERCURY_ISA_VERSION
	.align		4
        /*0030*/ 	.byte	0x03, 0x5f
        /*0032*/ 	.short	0x0101


	//----- nvinfo : EIATTR_VRC_CTA_INIT_COUNT
	.align		4
        /*0034*/ 	.byte	0x02, 0x4a
	.zero		1
	.zero		1


	//----- nvinfo : EIATTR_EXIT_INSTR_OFFSETS
	.align		4
        /*0038*/ 	.byte	0x04, 0x1c
        /*003a*/ 	.short	(.L_55 - .L_54)


	//   ....[0]....
.L_54:
        /*003c*/ 	.word	0x000000d0


	//----- nvinfo : EIATTR_MAX_THREADS
	.align		4
.L_55:
        /*0040*/ 	.byte	0x04, 0x05
        /*0042*/ 	.short	(.L_57 - .L_56)
.L_56:
        /*0044*/ 	.word	0x00000020
        /*0048*/ 	.word	0x00000001
        /*004c*/ 	.word	0x00000001


	//----- nvinfo : EIATTR_CBANK_PARAM_SIZE
	.align		4
.L_57:
        /*0050*/ 	.byte	0x03, 0x19
        /*0052*/ 	.short	0x0010


	//----- nvinfo : EIATTR_PARAM_CBANK
	.align		4
        /*0054*/ 	.byte	0x04, 0x0a
        /*0056*/ 	.short	(.L_59 - .L_58)
	.align		4
.L_58:
        /*0058*/ 	.word	index@(.nv.constant0.default_function_kernel)
        /*005c*/ 	.short	0x0380
        /*005e*/ 	.short	0x0010


	//----- nvinfo : EIATTR_SW_WAR
	.align		4
.L_59:
        /*0060*/ 	.byte	0x04, 0x36
        /*0062*/ 	.short	(.L_61 - .L_60)
.L_60:
        /*0064*/ 	.word	0x00000008
.L_61:


//--------------------- .nv.callgraph             --------------------------
	.section	.nv.callgraph,"",@"SHT_CUDA_CALLGRAPH"
	.align	4
	.sectionentsize	8
	.align		4
        /*0000*/ 	.word	0x00000000
	.align		4
        /*0004*/ 	.word	0xffffffff
	.align		4
        /*0008*/ 	.word	0x00000000
	.align		4
        /*000c*/ 	.word	0xfffffffe
	.align		4
        /*0010*/ 	.word	0x00000000
	.align		4
        /*0014*/ 	.word	0xfffffffd
	.align		4
        /*0018*/ 	.word	0x00000000
	.align		4
        /*001c*/ 	.word	0xfffffffc


//--------------------- .text.default_function_kernel_2 --------------------------
	.section	.text.default_function_kernel_2,"ax",@progbits
	.align	128
        .global         default_function_kernel_2
        .type           default_function_kernel_2,@function
        .size           default_function_kernel_2,(.L_x_3 - default_function_kernel_2)
        .other          default_function_kernel_2,@"STO_CUDA_ENTRY STV_DEFAULT"
default_function_kernel_2:
.text.default_function_kernel_2:
[----:B------:R-:W-:Y:S01]  /*0000*/  LDC R1, c[0x0][0x37c] ;  /* 0x0000df00ff017b82 */ /* 0x000fe20000000800 */
[----:B------:R-:W0:Y:S07]  /*0010*/  S2R R6, SR_TID.X ;  /* 0x0000000000067919 */ /* 0x000e2e0000002100 */
[----:B------:R-:W1:Y:S01]  /*0020*/  LDC.64 R2, c[0x0][0x390] ;  /* 0x0000e400ff027b82 */ /* 0x000e620000000a00 */
[----:B------:R-:W2:Y:S01]  /*0030*/  LDCU.64 UR6, c[0x0][0x358] ;  /* 0x00006b00ff0677ac */ /* 0x000ea20008000a00 */
[----:B------:R-:W3:Y:S01]  /*0040*/  LDCU.64 UR4, c[0x0][0x388] ;  /* 0x00007100ff0477ac */ /* 0x000ee20008000a00 */
[----:B0-----:R-:W-:-:S05]  /*0050*/  PRMT R8, R6, 0x9910, RZ ;  /* 0x0000991006087816 */ /* 0x001fca00000000ff */
[----:B------:R-:W-:Y:S01]  /*0060*/  BAR.SYNC.DEFER_BLOCKING 0x0 ;  /* 0x0000000000007b1d */ /* 0x000fe20000010000 */
[C---:B------:R-:W-:Y:S02]  /*0070*/  ISETP.GT.U32.AND P2, PT, R6.reuse, 0x1d, PT ;  /* 0x0000001d0600780c */ /* 0x040fe40003f44070 */
[----:B------:R-:W-:Y:S01]  /*0080*/  ISETP.GE.U32.AND P0, PT, R6, 0x19, PT ;  /* 0x000000190600780c */ /* 0x000fe20003f06070 */
[----:B------:R-:W-:-:S05]  /*0090*/  IMAD R0, R8, 0x1a, RZ ;  /* 0x0000001a08007824 */ /* 0x000fca00078e02ff */
[----:B------:R-:W-:-:S04]  /*00a0*/  LOP3.LUT R0, R0, 0xffff, RZ, 0xc0, !PT ;  /* 0x0000ffff00007812 */ /* 0x000fc800078ec0ff */
[----:B------:R-:W-:-:S04]  /*00b0*/  SHF.R.U32.HI R0, RZ, 0x8, R0 ;  /* 0x00000008ff007819 */ /* 0x000fc80000011600 */
[----:B------:R-:W-:-:S05]  /*00c0*/  PRMT R5, R0, 0x9910, RZ ;  /* 0x0000991000057816 */ /* 0x000fca00000000ff */
[----:B------:R-:W-:-:S05]  /*00d0*/  IMAD R0, R5, 0xa, R8 ;  /* 0x0000000a05007824 */ /* 0x000fca00078e0208 */
[----:B------:R-:W-:-:S05]  /*00e0*/  LOP3.LUT R5, R0, 0xffff, RZ, 0xc0, !PT ;  /* 0x0000ffff00057812 */ /* 0x000fca00078ec0ff */
[----:B-1----:R-:W-:-:S05]  /*00f0*/  IMAD.WIDE.U32 R2, R5, 0x4, R2 ;  /* 0x0000000405027825 */ /* 0x002fca00078e0002 */
[----:B--2---:R-:W2:Y:S04]  /*0100*/  LDG.E.CONSTANT R7, desc[UR6][R2.64] ;  /* 0x0000000602077981 */ /* 0x004ea8000c1e9900 */
[----:B------:R-:W4:Y:S01]  /*0110*/  @!P2 LDG.E.CONSTANT R9, desc[UR6][R2.64+0x190] ;  /* 0x000190060209a981 */ /* 0x000f22000c1e9900 */
[C---:B------:R-:W-:Y:S01]  /*0120*/  VIADD R5, R6.reuse, 0xe7 ;  /* 0x000000e706057836 */ /* 0x040fe20000000000 */
[C---:B------:R-:W-:Y:S02]  /*0130*/  ISETP.GT.U32.AND P1, PT, R6.reuse, 0x18, PT ;  /* 0x000000180600780c */ /* 0x040fe40003f24070 */
[----:B------:R-:W5:Y:S02]  /*0140*/  LDG.E.CONSTANT R21, desc[UR6][R2.64+0x28] ;  /* 0x0000280602157981 */ /* 0x000f64000c1e9900 */
[----:B------:R-:W-:-:S02]  /*0150*/  SEL R5, R6, R5, !P0 ;  /* 0x0000000506057207 */ /* 0x000fc40004000000 */
[----:B------:R-:W-:Y:S01]  /*0160*/  SEL R0, RZ, 0x50, !P1 ;  /* 0x00000050ff007807 */ /* 0x000fe20004800000 */
[----:B------:R-:W5:Y:S01]  /*0170*/  @!P2 LDG.E.CONSTANT R23, desc[UR6][R2.64+0x1b8] ;  /* 0x0001b8060217a981 */ /* 0x000f62000c1e9900 */
[----:B------:R-:W-:-:S05]  /*0180*/  LOP3.LUT R5, R5, 0xff, RZ, 0xc0, !PT ;  /* 0x000000ff05057812 */ /* 0x000fca00078ec0ff */
[----:B------:R-:W-:-:S05]  /*0190*/  IMAD R5, R5, 0xcd, RZ ;  /* 0x000000cd05057824 */ /* 0x000fca00078e02ff */
[----:B------:R-:W-:-:S04]  /*01a0*/  SHF.R.U32.HI R5, RZ, 0x8, R5 ;  /* 0x00000008ff057819 */ /* 0x000fc80000011605 */
[----:B------:R-:W-:-:S04]  /*01b0*/  LOP3.LUT R5, R5, 0xfc, RZ, 0xc0, !PT ;  /* 0x000000fc05057812 */ /* 0x000fc800078ec0ff */
[----:B------:R-:W-:-:S05]  /*01c0*/  IADD3 R0, P3, PT, R0, R5, RZ ;  /* 0x0000000500007210 */ /* 0x000fca0007f7e0ff */
[----:B------:R-:W-:Y:S01]  /*01d0*/  IMAD.X R5, RZ, RZ, RZ, P3 ;  /* 0x000000ffff057224 */ /* 0x000fe200018e06ff */
[----:B---3--:R-:W-:-:S04]  /*01e0*/  LEA R4, P3, R0, UR4, 0x2 ;  /* 0x0000000400047c11 */ /* 0x008fc8000f8610ff */
[----:B------:R-:W-:-:S05]  /*01f0*/  LEA.HI.X R5, R0, UR5, R5, 0x2, P3 ;  /* 0x0000000500057c11 */ /* 0x000fca00098f1405 */
[----:B------:R-:W3:Y:S04]  /*0200*/  LDG.E.CONSTANT R0, desc[UR6][R4.64] ;  /* 0x0000000604007981 */ /* 0x000ee8000c1e9900 */
[----:B------:R-:W5:Y:S01]  /*0210*/  LDG.E.CONSTANT R27, desc[UR6][R4.64+0x4] ;  /* 0x00000406041b7981 */ /* 0x000f62000c1e9900 */
[----:B------:R-:W0:Y:S01]  /*0220*/  S2UR UR5, SR_CgaCtaId ;  /* 0x00000000000579c3 */ /* 0x000e220000008800 */
[----:B------:R-:W-:Y:S01]  /*0230*/  IMAD R8, R8, 0x34, RZ ;  /* 0x0000003408087824 */ /* 0x000fe200078e02ff */
[----:B------:R-:W-:Y:S01]  /*0240*/  UMOV UR4, 0x400 ;  /* 0x0000040000047882 */ /* 0x000fe20000000000 */
[----:B------:R-:W-:Y:S01]  /*0250*/  SEL R11, RZ, 0x28, !P1 ;  /* 0x00000028ff0b7807 */ /* 0x000fe20004800000 */
[----:B------:R-:W5:Y:S02]  /*0260*/  LDG.E.CONSTANT R3, desc[UR6][R4.64+0x50] ;  /* 0x0000500604037981 */ /* 0x000f64000c1e9900 */
[----:B------:R-:W-:-:S02]  /*0270*/  LOP3.LUT R8, R8, 0xffff, RZ, 0xc0, !PT ;  /* 0x0000ffff08087812 */ /* 0x000fc400078ec0ff */
[----:B------:R-:W5:Y:S02]  /*0280*/  LDG.E.CONSTANT R25, desc[UR6][R4.64+0x54] ;  /* 0x0000540604197981 */ /* 0x000f64000c1e9900 */
[----:B------:R-:W-:Y:S02]  /*0290*/  SHF.R.U32.HI R8, RZ, 0x8, R8 ;  /* 0x00000008ff087819 */ /* 0x000fe40000011608 */
[----:B------:R-:W5:Y:S02]  /*02a0*/  LDG.E.CONSTANT R22, desc[UR6][R4.64+0x8] ;  /* 0x0000080604167981 */ /* 0x000f64000c1e9900 */
[----:B------:R-:W-:Y:S02]  /*02b0*/  PRMT R8, R8, 0x9910, RZ ;  /* 0x0000991008087816 */ /* 0x000fe400000000ff */
[----:B------:R-:W5:Y:S04]  /*02c0*/  LDG.E.CONSTANT R2, desc[UR6][R4.64+0xa0] ;  /* 0x0000a00604027981 */ /* 0x000f68000c1e9900 */
[----:B------:R-:W5:Y:S01]  /*02d0*/  LDG.E.CONSTANT R12, desc[UR6][R4.64+0x58] ;  /* 0x00005806040c7981 */ /* 0x000f62000c1e9900 */
[----:B0-----:R-:W-:Y:S01]  /*02e0*/  ULEA UR4, UR5, UR4, 0x18 ;  /* 0x0000000405047291 */ /* 0x001fe2000f8ec0ff */
[----:B------:R-:W-:-:S02]  /*02f0*/  IMAD R8, R8, 0x5, RZ ;  /* 0x0000000508087824 */ /* 0x000fc400078e02ff */
[----:B------:R-:W5:Y:S03]  /*0300*/  LDG.E.CONSTANT R14, desc[UR6][R4.64+0xa8] ;  /* 0x0000a806040e7981 */ /* 0x000f66000c1e9900 */
[----:B------:R-:W-:Y:S01]  /*0310*/  LEA R24, R6, UR4, 0x2 ;  /* 0x0000000406187c11 */ /* 0x000fe2000f8e10ff */
[----:B------:R-:W5:Y:S01]  /*0320*/  LDG.E.CONSTANT R15, desc[UR6][R4.64+0xf8] ;  /* 0x0000f806040f7981 */ /* 0x000f62000c1e9900 */
[----:B------:R-:W-:-:S03]  /*0330*/  IADD3 R8, PT, PT, RZ, -R8, RZ ;  /* 0x80000008ff087210 */ /* 0x000fc60007ffe0ff */
[----:B------:R-:W5:Y:S01]  /*0340*/  LDG.E.CONSTANT R16, desc[UR6][R4.64+0x5c] ;  /* 0x00005c0604107981 */ /* 0x000f62000c1e9900 */
[----:B------:R-:W-:-:S03]  /*0350*/  PRMT R13, R8, 0x7710, RZ ;  /* 0x00007710080d7816 */ /* 0x000fc600000000ff */
[----:B------:R-:W5:Y:S02]  /*0360*/  LDG.E.CONSTANT R17, desc[UR6][R4.64+0xac] ;  /* 0x0000ac0604117981 */ /* 0x000f64000c1e9900 */
[----:B------:R-:W-:Y:S02]  /*0370*/  IMAD.IADD R8, R13, 0x1, R6 ;  /* 0x000000010d087824 */ /* 0x000fe400078e0206 */
[----:B------:R-:W5:Y:S03]  /*0380*/  LDG.E.CONSTANT R13, desc[UR6][R4.64+0xc] ;  /* 0x00000c06040d7981 */ /* 0x000f66000c1e9900 */
[----:B------:R-:W-:Y:S01]  /*0390*/  LOP3.LUT R8, R11, 0xff, R8, 0xf8, !PT ;  /* 0x000000ff0b087812 */ /* 0x000fe200078ef808 */
[----:B------:R-:W5:Y:S03]  /*03a0*/  LDG.E.CONSTANT R20, desc[UR6][R4.64+0xfc] ;  /* 0x0000fc0604147981 */ /* 0x000f66000c1e9900 */
[----:B------:R-:W-:Y:S01]  /*03b0*/  LEA R18, R8, UR4, 0x2 ;  /* 0x0000000408127c11 */ /* 0x000fe2000f8e10ff */
[----:B--2---:R0:W-:Y:S04]  /*03c0*/  STS [R24], R7 ;  /* 0x0000000718007388 */ /* 0x0041e80000000800 */
[----:B----4-:R-:W-:Y:S01]  /*03d0*/  @!P2 STS [R24+0xc8], R9 ;  /* 0x0000c8091800a388 */ /* 0x010fe20000000800 */
[----:B------:R-:W-:Y:S06]  /*03e0*/  BAR.SYNC.DEFER_BLOCKING 0x0 ;  /* 0x0000000000007b1d */ /* 0x000fec0000010000 */
[----:B0-----:R-:W2:Y:S04]  /*03f0*/  LDG.E.CONSTANT R7, desc[UR6][R4.64+0xa4] ;  /* 0x0000a40604077981 */ /* 0x001ea8000c1e9900 */
[----:B------:R-:W3:Y:S04]  /*0400*/  LDS R11, [R18] ;  /* 0x00000000120b7984 */ /* 0x000ee80000000800 */
[----:B------:R-:W5:Y:S04]  /*0410*/  LDS R8, [R18+0x14] ;  /* 0x0000140012087984 */ /* 0x000f680000000800 */
[----:B------:R-:W0:Y:S04]  /*0420*/  LDS R28, [R18+0x28] ;  /* 0x00002800121c7984 */ /* 0x000e280000000800 */
[----:B------:R-:W1:Y:S04]  /*0430*/  LDS R26, [R18+0x3c] ;  /* 0x00003c00121a7984 */ /* 0x000e680000000800 */
[----:B------:R-:W-:Y:S04]  /*0440*/  LDS R19, [R18+0x50] ;  /* 0x0000500012137984 */ /* 0x000fe80000000800 */
[----:B------:R-:W-:Y:S04]  /*0450*/  LDS R9, [R18+0x78] ;  /* 0x0000780012097984 */ /* 0x000fe80000000800 */
[----:B------:R-:W-:Y:S01]  /*0460*/  LDS R10, [R18+0x8c] ;  /* 0x00008c00120a7984 */ /* 0x000fe20000000800 */
[----:B---3--:R-:W-:-:S03]  /*0470*/  FFMA R0, R0, R11, RZ ;  /* 0x0000000b00007223 */ /* 0x008fc600000000ff */
[----:B------:R-:W3:Y:S01]  /*0480*/  LDG.E.CONSTANT R11, desc[UR6][R4.64+0xf4] ;  /* 0x0000f406040b7981 */ /* 0x000ee2000c1e9900 */
[----:B-----5:R-:W-:-:S03]  /*0490*/  FFMA R27, R27, R8, R0 ;  /* 0x000000081b1b7223 */ /* 0x020fc60000000000 */
[----:B------:R4:W5:Y:S04]  /*04a0*/  LDG.E.CONSTANT R0, desc[UR6][R4.64+0xf0] ;  /* 0x0000f00604007981 */ /* 0x000968000c1e9900 */
[----:B------:R-:W-:Y:S01]  /*04b0*/  LDS R8, [R18+0x64] ;  /* 0x0000640012087984 */ /* 0x000fe20000000800 */
[----:B------:R-:W-:Y:S06]  /*04c0*/  BAR.SYNC.DEFER_BLOCKING 0x0 ;  /* 0x0000000000007b1d */ /* 0x000fec0000010000 */
[----:B------:R1:W-:Y:S04]  /*04d0*/  STS [R24], R21 ;  /* 0x0000001518007388 */ /* 0x0003e80000000800 */
[----:B------:R-:W-:Y:S01]  /*04e0*/  @!P2 STS [R24+0xc8], R23 ;  /* 0x0000c8171800a388 */ /* 0x000fe20000000800 */
[----:B------:R-:W-:Y:S06]  /*04f0*/  BAR.SYNC.DEFER_BLOCKING 0x0 ;  /* 0x0000000000007b1d */ /* 0x000fec0000010000 */
[----:B------:R-:W1:Y:S01]  /*0500*/  LDS R29, [R18] ;  /* 0x00000000121d7984 */ /* 0x000e620000000800 */
[----:B0-----:R-:W-:-:S03]  /*0510*/  FFMA R28, R3, R28, RZ ;  /* 0x0000001c031c7223 */ /* 0x001fc600000000ff */
[----:B----4-:R-:W-:Y:S01]  /*0520*/  LDS R4, [R18+0x64] ;  /* 0x0000640012047984 */ /* 0x010fe20000000800 */
[----:B-1----:R-:W-:-:S03]  /*0530*/  FFMA R21, R25, R26, R28 ;  /* 0x0000001a19157223 */ /* 0x002fc6000000001c */
[----:B------:R-:W-:Y:S04]  /*0540*/  LDS R26, [R18+0x78] ;  /* 0x00007800121a7984 */ /* 0x000fe80000000800 */
[----:B------:R-:W0:Y:S04]  /*0550*/  LDS R28, [R18+0x14] ;  /* 0x00001400121c7984 */ /* 0x000e280000000800 */
[----:B------:R-:W-:Y:S04]  /*0560*/  LDS R25, [R18+0x3c] ;  /* 0x00003c0012197984 */ /* 0x000fe80000000800 */
[----:B------:R-:W-:Y:S01]  /*0570*/  LDS R5, [R18+0x8c] ;  /* 0x00008c0012057984 */ /* 0x000fe20000000800 */
[----:B------:R-:W-:-:S03]  /*0580*/  FFMA R22, R22, R29, R27 ;  /* 0x0000001d16167223 */ /* 0x000fc6000000001b */
[----:B------:R-:W1:Y:S04]  /*0590*/  LDS R29, [R18+0x28] ;  /* 0x00002800121d7984 */ /* 0x000e680000000800 */
[----:B------:R-:W4:Y:S01]  /*05a0*/  LDS R27, [R18+0x50] ;  /* 0x00005000121b7984 */ /* 0x000f220000000800 */
[----:B------:R-:W-:Y:S02]  /*05b0*/  FFMA R24, R2, R19, RZ ;  /* 0x0000001302187223 */ /* 0x000fe400000000ff */
[----:B------:R-:W3:Y:S01]  /*05c0*/  LDC.64 R2, c[0x0][0x380] ;  /* 0x0000e000ff027b82 */ /* 0x000ee20000000a00 */
[----:B------:R-:W-:Y:S01]  /*05d0*/  @P0 IADD3 R6, PT, PT, R6, -0x19, RZ ;  /* 0xffffffe706060810 */ /* 0x000fe20007ffe0ff */
[----:B0-----:R-:W-:Y:S01]  /*05e0*/  FFMA R13, R13, R28, R22 ;  /* 0x0000001c0d0d7223 */ /* 0x001fe20000000016 */
[----:B-1----:R-:W-:-:S04]  /*05f0*/  FFMA R21, R12, R29, R21 ;  /* 0x0000001d0c157223 */ /* 0x002fc80000000015 */
[----:B------:R-:W-:Y:S01]  /*0600*/  FFMA R21, R16, R25, R21 ;  /* 0x0000001910157223 */ /* 0x000fe20000000015 */
[----:B--2---:R-:W-:-:S04]  /*0610*/  FFMA R7, R7, R8, R24 ;  /* 0x0000000807077223 */ /* 0x004fc80000000018 */
[----:B----4-:R-:W-:-:S04]  /*0620*/  FFMA R14, R14, R27, R7 ;  /* 0x0000001b0e0e7223 */ /* 0x010fc80000000007 */
[----:B------:R-:W-:Y:S01]  /*0630*/  FFMA R17, R17, R4, R14 ;  /* 0x0000000411117223 */ /* 0x000fe2000000000e */
[----:B-----5:R-:W-:Y:S01]  /*0640*/  FFMA R0, R0, R9, RZ ;  /* 0x0000000900007223 */ /* 0x020fe200000000ff */
[----:B------:R-:W-:-:S03]  /*0650*/  SEL R9, RZ, 0x64, !P1 ;  /* 0x00000064ff097807 */ /* 0x000fc60004800000 */
[----:B---3--:R-:W-:Y:S02]  /*0660*/  FFMA R0, R11, R10, R0 ;  /* 0x0000000a0b007223 */ /* 0x008fe40000000000 */
[----:B------:R-:W-:Y:S02]  /*0670*/  IMAD.IADD R9, R9, 0x1, R6 ;  /* 0x0000000109097824 */ /* 0x000fe400078e0206 */
[----:B------:R-:W-:Y:S02]  /*0680*/  FFMA R15, R15, R26, R0 ;  /* 0x0000001a0f0f7223 */ /* 0x000fe40000000000 */
[----:B------:R-:W-:-:S04]  /*0690*/  IMAD.WIDE.U32 R2, R9, 0x4, R2 ;  /* 0x0000000409027825 */ /* 0x000fc800078e0002 */
[----:B------:R-:W-:Y:S01]  /*06a0*/  FFMA R5, R20, R5, R15 ;  /* 0x0000000514057223 */ /* 0x000fe2000000000f */
[----:B------:R-:W-:Y:S04]  /*06b0*/  STG.E desc[UR6][R2.64], R13 ;  /* 0x0000000d02007986 */ /* 0x000fe8000c101906 */
[----:B------:R-:W-:Y:S04]  /*06c0*/  STG.E desc[UR6][R2.64+0x64], R21 ;  /* 0x0000641502007986 */ /* 0x000fe8000c101906 */
[----:B------:R-:W-:Y:S04]  /*06d0*/  STG.E desc[UR6][R2.64+0xc8], R17 ;  /* 0x0000c81102007986 */ /* 0x000fe8000c101906 */
[----:B------:R-:W-:Y:S01]  /*06e0*/  STG.E desc[UR6][R2.64+0x12c], R5 ;  /* 0x00012c0502007986 */ /* 0x000fe2000c101906 */
[----:B------:R-:W-:Y:S05]  /*06f0*/  EXIT ;  /* 0x000000000000794d */ /* 0x000fea0003800000 */
.L_x_0:
[----:B------:R-:W-:-:S00]  /*0700*/  BRA `(.L_x_0) ;  /* 0xfffffffc00fc7947 */ /* 0x000fc0000383ffff */
[----:B------:R-:W-:-:S00]  /*0710*/  NOP ;  /* 0x0000000000007918 */ /* 0x000fc00000000000 */
        /* <DEDUP_REMOVED lines=14> */
.L_x_3:


//--------------------- .text.default_function_kernel_1 --------------------------
	.section	.text.default_function_kernel_1,"ax",@progbits
	.align	128
        .global         default_function_kernel_1
        .type           default_function_kernel_1,@function
        .size           default_function_kernel_1,(.L_x_4 - default_function_kernel_1)
        .other          default_function_kernel_1,@"STO_CUDA_ENTRY STV_DEFAULT"
default_function_kernel_1:
.text.default_function_kernel_1:
[----:B------:R-:W-:Y:S01]  /*0000*/  LDC R1, c[0x0][0x37c] ;  /* 0x0000df00ff017b82 */ /* 0x000fe20000000800 */
[----:B------:R-:W0:Y:S07]  /*0010*/  S2R R7, SR_TID.X ;  /* 0x0000000000077919 */ /* 0x000e2e0000002100 */
[----:B------:R-:W1:Y:S01]  /*0020*/  S2UR UR4, SR_CTAID.X ;  /* 0x00000000000479c3 */ /* 0x000e620000002500 */
[----:B------:R-:W2:Y:S07]  /*0030*/  LDCU.64 UR6, c[0x0][0x358] ;  /* 0x00006b00ff0677ac */ /* 0x000eae0008000a00 */
[----:B------:R-:W3:Y:S08]  /*0040*/  LDC.64 R2, c[0x0][0x388] ;  /* 0x0000e200ff027b82 */ /* 0x000ef00000000a00 */
[----:B------:R-:W4:Y:S01]  /*0050*/  LDC.64 R4, c[0x0][0x380] ;  /* 0x0000e000ff047b82 */ /* 0x000f220000000a00 */
[----:B-1----:R-:W-:-:S06]  /*0060*/  USHF.L.U32 UR4, UR4, 0x4, URZ ;  /* 0x0000000404047899 */ /* 0x002fcc00080006ff */
[----:B0-----:R-:W-:-:S05]  /*0070*/  LOP3.LUT R7, R7, UR4, RZ, 0xfc, !PT ;  /* 0x0000000407077c12 */ /* 0x001fca000f8efcff */
[----:B---3--:R-:W-:-:S06]  /*0080*/  IMAD.WIDE.U32 R2, R7, 0x4, R2 ;  /* 0x0000000407027825 */ /* 0x008fcc00078e0002 */
[----:B--2---:R-:W2:Y:S01]  /*0090*/  LDG.E.CONSTANT R2, desc[UR6][R2.64] ;  /* 0x0000000602027981 */ /* 0x004ea2000c1e9900 */
[----:B----4-:R-:W-:-:S04]  /*00a0*/  IMAD.WIDE.U32 R4, R7, 0x4, R4 ;  /* 0x0000000407047825 */ /* 0x010fc800078e0004 */
[----:B--2---:R-:W-:-:S05]  /*00b0*/  FADD R7, R2, |R2| ;  /* 0x4000000202077221 */ /* 0x004fca0000000000 */
[----:B------:R-:W-:Y:S01]  /*00c0*/  STG.E desc[UR6][R4.64], R7 ;  /* 0x0000000704007986 */ /* 0x000fe2000c101906 */
[----:B------:R-:W-:Y:S05]  /*00d0*/  EXIT ;  /* 0x000000000000794d */ /* 0x000fea0003800000 */
.L_x_1:
        /* <DEDUP_REMOVED lines=10> */
.L_x_4:


//--------------------- .text.default_function_kernel --------------------------
	.section	.text.default_function_kernel,"ax",@progbits
	.align	128
        .global         default_function_kernel
        .type           default_function_kernel,@function
        .size           default_function_kernel,(.L_x_5 - default_function_kernel)
        .other          default_function_kernel,@"STO_CUDA_ENTRY STV_DEFAULT"
default_function_kernel:
.text.default_function_kernel:
        /* <DEDUP_REMOVED lines=10> */
[----:B----4-:R-:W-:Y:S01]  /*00a0*/  IMAD.WIDE.U32 R4, R7, 0x4, R4 ;  /* 0x0000000407047825 */ /* 0x010fe200078e0004 */
[----:B--2---:R-:W0:Y:S04]  /*00b0*/  FRND.CEIL R9, R2 ;  /* 0x0000000200097307 */ /* 0x004e280000209000 */
[----:B0-----:R-:W-:Y:S01]  /*00c0*/  STG.E desc[UR6][R4.64], R9 ;  /* 0x0000000904007986 */ /* 0x001fe2000c101906 */
[----:B------:R-:W-:Y:S05]  /*00d0*/  EXIT ;  /* 0x000000000000794d */ /* 0x000fea0003800000 */
.L_x_2:
        /* <DEDUP_REMOVED lines=10> */
.L_x_5:


//--------------------- .nv.shared.default_function_kernel_2 --------------------------
	.section	.nv.shared.default_function_kernel_2,"aw",@nobits
	.sectionflags	@""
	.align	4
.nv.shared.default_function_kernel_2:
	.zero		1344


//--------------------- .nv.shared.reserved.0     --------------------------
	.section	.nv.shared.reserved.0,"aw",@nobits
	.weak		__nv_reservedSMEM_offset_0_alias
	.size		__nv_reservedSMEM_offset_0_alias, 0, 64
	.other		__nv_reservedSMEM_offset_0_alias,@"STO_CUDA_RESERVED_SHARED STV_DEFAULT"
__nv_reservedSMEM_offset_0_alias:
	.zero		0
	.zero		64


//--------------------- .nv.constant0.default_function_kernel_2 --------------------------
	.section	.nv.constant0.default_function_kernel_2,"a",@progbits
	.sectionflags	@""
	.align	4
.nv.constant0.default_function_kernel_2:
	.zero		920


//--------------------- .nv.constant0.default_function_kernel_1 --------------------------
	.section	.nv.constant0.default_function_kernel_1,"a",@progbits
	.sectionflags	@""
	.align	4
.nv.constant0.default_function_kernel_1:
	.zero		912


//--------------------- .nv.constant0.default_function_kernel --------------------------
	.section	.nv.constant0.default_function_kernel,"a",@progbits
	.sectionflags	@""
	.align	4
.nv.constant0.default_function_kernel:
	.zero		912


//--------------------- SYMBOLS --------------------------

	.type		.nv.reservedSmem.offset0,@object
	.size		.nv.reservedSmem.offset0,0x4
	.type		.nv.reservedSmem.cap,@object
	.size		.nv.reservedSmem.cap,0x4
